	.headerflags	@"EF_CUDA_TEXMODE_UNIFIED EF_CUDA_64BIT_ADDRESS EF_CUDA_ACCELERATORS EF_CUDA_SM90 EF_CUDA_VIRTUAL_SM(EF_CUDA_SM90)"
	.elftype	@"ET_EXEC"


//--------------------- .nv.info                  --------------------------
	.section	.nv.info,"",@"SHT_CUDA_INFO"
	.align	4


	//----- nvinfo : EIATTR_REGCOUNT
	.align		4
        /*0000*/ 	.byte	0x04, 0x2f
        /*0002*/ 	.short	(.L_1 - .L_0)
	.align		4
.L_0:
        /*0004*/ 	.word	index@(triton_poi_fused_clone_view_1)
        /*0008*/ 	.word	0x00000020


	//----- nvinfo : EIATTR_MIN_STACK_SIZE
	.align		4
.L_1:
        /*000c*/ 	.byte	0x04, 0x12
        /*000e*/ 	.short	(.L_3 - .L_2)
	.align		4
.L_2:
        /*0010*/ 	.word	index@(triton_poi_fused_clone_view_1)
        /*0014*/ 	.word	0x00000000


	//----- nvinfo : EIATTR_FRAME_SIZE
	.align		4
.L_3:
        /*0018*/ 	.byte	0x04, 0x11
        /*001a*/ 	.short	(.L_5 - .L_4)
	.align		4
.L_4:
        /*001c*/ 	.word	index@(triton_poi_fused_clone_view_1)
        /*0020*/ 	.word	0x00000000


	//----- nvinfo : EIATTR_MIN_STACK_SIZE
	.align		4
.L_5:
        /*0024*/ 	.byte	0x04, 0x12
        /*0026*/ 	.short	(.L_7 - .L_6)
	.align		4
.L_6:
        /*0028*/ 	.word	index@(triton_poi_fused_clone_view_1)
        /*002c*/ 	.word	0x00000000
.L_7:


//--------------------- .nv.info.triton_poi_fused_clone_view_1 --------------------------
	.section	.nv.info.triton_poi_fused_clone_view_1,"",@"SHT_CUDA_INFO"
	.sectionflags	@""
	.align	4


	//----- nvinfo : EIATTR_CUDA_API_VERSION
	.align		4
        /*0000*/ 	.byte	0x04, 0x37
        /*0002*/ 	.short	(.L_9 - .L_8)
.L_8:
        /*0004*/ 	.word	0x0000007c


	//----- nvinfo : EIATTR_KPARAM_INFO
	.align		4
.L_9:
        /*0008*/ 	.byte	0x04, 0x17
        /*000a*/ 	.short	(.L_11 - .L_10)
.L_10:
        /*000c*/ 	.word	0x00000000
        /*0010*/ 	.short	0x0004
        /*0012*/ 	.short	0x001c
        /*0014*/ 	.byte	0x00, 0xf0, 0x11, 0x00


	//----- nvinfo : EIATTR_KPARAM_INFO
	.align		4
.L_11:
        /*0018*/ 	.byte	0x04, 0x17
        /*001a*/ 	.short	(.L_13 - .L_12)
.L_12:
        /*001c*/ 	.word	0x00000000
        /*0020*/ 	.short	0x0003
        /*0022*/ 	.short	0x0018
        /*0024*/ 	.byte	0x00, 0xf0, 0x11, 0x00


	//----- nvinfo : EIATTR_KPARAM_INFO
	.align		4
.L_13:
        /*0028*/ 	.byte	0x04, 0x17
        /*002a*/ 	.short	(.L_15 - .L_14)
.L_14:
        /*002c*/ 	.word	0x00000000
        /*0030*/ 	.short	0x0002
        /*0032*/ 	.short	0x0010
        /*0034*/ 	.byte	0x00, 0xf4, 0x21, 0x00


	//----- nvinfo : EIATTR_KPARAM_INFO
	.align		4
.L_15:
        /*0038*/ 	.byte	0x04, 0x17
        /*003a*/ 	.short	(.L_17 - .L_16)
.L_16:
        /*003c*/ 	.word	0x00000000
        /*0040*/ 	.short	0x0001
        /*0042*/ 	.short	0x0008
        /*0044*/ 	.byte	0x00, 0xf4, 0x21, 0x00


	//----- nvinfo : EIATTR_KPARAM_INFO
	.align		4
.L_17:
        /*0048*/ 	.byte	0x04, 0x17
        /*004a*/ 	.short	(.L_19 - .L_18)
.L_18:
        /*004c*/ 	.word	0x00000000
        /*0050*/ 	.short	0x0000
        /*0052*/ 	.short	0x0000
        /*0054*/ 	.byte	0x00, 0xf4, 0x21, 0x00


	//----- nvinfo : EIATTR_SPARSE_MMA_MASK
	.align		4
.L_19:
        /*0058*/ 	.byte	0x03, 0x50
        /*005a*/ 	.short	0x0000


	//----- nvinfo : EIATTR_MAXREG_COUNT
	.align		4
        /*005c*/ 	.byte	0x03, 0x1b
        /*005e*/ 	.short	0x00ff


	//----- nvinfo : EIATTR_EXIT_INSTR_OFFSETS
	.align		4
        /*0060*/ 	.byte	0x04, 0x1c
        /*0062*/ 	.short	(.L_21 - .L_20)


	//   ....[0]....
.L_20:
        /*0064*/ 	.word	0x000006c0


	//   ....[1]....
        /*0068*/ 	.word	0x00000720


	//----- nvinfo : EIATTR_REQNTID
	.align		4
.L_21:
        /*006c*/ 	.byte	0x04, 0x10
        /*006e*/ 	.short	(.L_23 - .L_22)
.L_22:
        /*0070*/ 	.word	0x00000080
        /*0074*/ 	.word	0x00000001
        /*0078*/ 	.word	0x00000001


	//----- nvinfo : EIATTR_CBANK_PARAM_SIZE
	.align		4
.L_23:
        /*007c*/ 	.byte	0x03, 0x19
        /*007e*/ 	.short	0x0020


	//----- nvinfo : EIATTR_PARAM_CBANK
	.align		4
        /*0080*/ 	.byte	0x04, 0x0a
        /*0082*/ 	.short	(.L_25 - .L_24)
	.align		4
.L_24:
        /*0084*/ 	.word	index@(.nv.constant0.triton_poi_fused_clone_view_1)
        /*0088*/ 	.short	0x0210
        /*008a*/ 	.short	0x0020


	//----- nvinfo : EIATTR_SW_WAR
	.align		4
.L_25:
        /*008c*/ 	.byte	0x04, 0x36
        /*008e*/ 	.short	(.L_27 - .L_26)
.L_26:
        /*0090*/ 	.word	0x00000008
.L_27:


//--------------------- .nv.callgraph             --------------------------
	.section	.nv.callgraph,"",@"SHT_CUDA_CALLGRAPH"
	.align	4
	.sectionentsize	8
	.align		4
        /*0000*/ 	.word	0x00000000
	.align		4
        /*0004*/ 	.word	0xffffffff
	.align		4
        /*0008*/ 	.word	0x00000000
	.align		4
        /*000c*/ 	.word	0xfffffffe
	.align		4
        /*0010*/ 	.word	0x00000000
	.align		4
        /*0014*/ 	.word	0xfffffffd
	.align		4
        /*0018*/ 	.word	0x00000000
	.align		4
        /*001c*/ 	.word	0xfffffffc


//--------------------- .text.triton_poi_fused_clone_view_1 --------------------------
	.section	.text.triton_poi_fused_clone_view_1,"ax",@progbits
	.sectionflags	@"SHF_BARRIERS=1"
	.align	128
        .global         triton_poi_fused_clone_view_1
        .type           triton_poi_fused_clone_view_1,@function
        .size           triton_poi_fused_clone_view_1,(.L_x_1 - triton_poi_fused_clone_view_1)
        .other          triton_poi_fused_clone_view_1,@"STO_CUDA_ENTRY STV_DEFAULT"
triton_poi_fused_clone_view_1:
.text.triton_poi_fused_clone_view_1:
[----:B------:R-:W0:Y:S01]  /*0000*/  LDC R1, c[0x0][0x28] ;  /* 0x00000a00ff017b82 */ /* 0x000e220000000800 */
[----:B------:R-:W1:Y:S07]  /*0010*/  S2R R11, SR_TID.X ;  /* 0x00000000000b7919 */ /* 0x000e6e0000002100 */
[----:B------:R-:W2:Y:S01]  /*0020*/  LDC.64 R4, c[0x0][0x218] ;  /* 0x00008600ff047b82 */ /* 0x000ea20000000a00 */
[----:B------:R-:W-:Y:S01]  /*0030*/  CS2R R14, SRZ ;  /* 0x00000000000e7805 */ /* 0x000fe2000001ff00 */
[----:B------:R-:W-:Y:S01]  /*0040*/  ULDC.64 UR6, c[0x0][0x208] ;  /* 0x0000820000067ab9 */ /* 0x000fe20000000a00 */
[----:B------:R-:W3:Y:S01]  /*0050*/  S2R R2, SR_CTAID.Y ;  /* 0x0000000000027919 */ /* 0x000ee20000002600 */
[----:B------:R-:W4:Y:S04]  /*0060*/  S2R R0, SR_CTAID.X ;  /* 0x0000000000007919 */ /* 0x000f280000002500 */
[----:B------:R-:W4:Y:S01]  /*0070*/  LDC.64 R6, c[0x0][0x220] ;  /* 0x00008800ff067b82 */ /* 0x000f220000000a00 */
[----:B-1----:R-:W-:-:S02]  /*0080*/  IMAD.SHL.U32 R3, R11, 0x4, RZ ;  /* 0x000000040b037824 */ /* 0x002fc400078e00ff */
[----:B---3--:R-:W-:Y:S01]  /*0090*/  IMAD.SHL.U32 R8, R2, 0x400, RZ ;  /* 0x0000040002087824 */ /* 0x008fe200078e00ff */
[----:B------:R-:W-:Y:S02]  /*00a0*/  SHF.R.S32.HI R10, RZ, 0x15, R2 ;  /* 0x00000015ff0a7819 */ /* 0x000fe40000011402 */
[----:B------:R-:W-:Y:S01]  /*00b0*/  LOP3.LUT R3, R3, 0x1fc, RZ, 0xc0, !PT ;  /* 0x000001fc03037812 */ /* 0x000fe200078ec0ff */
[----:B----4-:R-:W-:Y:S01]  /*00c0*/  IMAD.WIDE R20, R0, 0x4, R6 ;  /* 0x0000000400147825 */ /* 0x010fe200078e0206 */
[----:B------:R-:W-:Y:S02]  /*00d0*/  SGXT R10, R10, 0x1 ;  /* 0x000000010a0a781a */ /* 0x000fe40000000200 */
[----:B------:R-:W-:Y:S02]  /*00e0*/  LOP3.LUT R2, R8, R3, RZ, 0xfc, !PT ;  /* 0x0000000308027212 */ /* 0x000fe400078efcff */
[----:B------:R-:W-:Y:S02]  /*00f0*/  LOP3.LUT R9, R8, 0x200, R3, 0xfe, !PT ;  /* 0x0000020008097812 */ /* 0x000fe400078efe03 */
[----:B------:R-:W-:-:S02]  /*0100*/  LEA.HI R12, R10, R2, RZ, 0xc ;  /* 0x000000020a0c7211 */ /* 0x000fc400078f60ff */
[----:B------:R-:W-:Y:S02]  /*0110*/  LEA.HI R10, R10, R9, RZ, 0xc ;  /* 0x000000090a0a7211 */ /* 0x000fe400078f60ff */
[----:B------:R-:W-:Y:S02]  /*0120*/  LOP3.LUT R13, R12, 0xfffff000, RZ, 0xc0, !PT ;  /* 0xfffff0000c0d7812 */ /* 0x000fe400078ec0ff */
[----:B------:R-:W-:Y:S02]  /*0130*/  SHF.R.S32.HI R12, RZ, 0xc, R12 ;  /* 0x0000000cff0c7819 */ /* 0x000fe4000001140c */
[----:B------:R-:W-:Y:S01]  /*0140*/  ISETP.GE.AND P0, PT, R0, 0xc, PT ;  /* 0x0000000c0000780c */ /* 0x000fe20003f06270 */
[----:B------:R-:W-:Y:S01]  /*0150*/  IMAD.IADD R13, R2, 0x1, -R13 ;  /* 0x00000001020d7824 */ /* 0x000fe200078e0a0d */
[----:B------:R-:W-:Y:S02]  /*0160*/  LOP3.LUT R2, R10, 0xfffff000, RZ, 0xc0, !PT ;  /* 0xfffff0000a027812 */ /* 0x000fe400078ec0ff */
[----:B------:R-:W-:-:S02]  /*0170*/  SHF.R.S32.HI R10, RZ, 0xc, R10 ;  /* 0x0000000cff0a7819 */ /* 0x000fc4000001140a */
[----:B------:R-:W-:Y:S01]  /*0180*/  LEA R13, R0, R13, 0xc ;  /* 0x0000000d000d7211 */ /* 0x000fe200078e60ff */
[----:B------:R-:W-:Y:S02]  /*0190*/  IMAD.IADD R9, R9, 0x1, -R2 ;  /* 0x0000000109097824 */ /* 0x000fe400078e0a02 */
[----:B------:R-:W-:Y:S02]  /*01a0*/  IMAD.MOV.U32 R2, RZ, RZ, RZ ;  /* 0x000000ffff027224 */ /* 0x000fe400078e00ff */
[----:B------:R-:W-:Y:S01]  /*01b0*/  IMAD R17, R12, 0xc000, R13 ;  /* 0x0000c0000c117824 */ /* 0x000fe200078e020d */
[----:B------:R-:W-:-:S03]  /*01c0*/  CS2R R12, SRZ ;  /* 0x00000000000c7805 */ /* 0x000fc6000001ff00 */
[----:B--2---:R-:W-:Y:S01]  /*01d0*/  IMAD.WIDE R16, R17, 0x4, R4 ;  /* 0x0000000411107825 */ /* 0x004fe200078e0204 */
[----:B------:R-:W2:Y:S04]  /*01e0*/  @!P0 LDG.E.EL R2, desc[UR6][R20.64] ;  /* 0x0000000614028981 */ /* 0x000ea8000c2e1900 */
[----:B------:R1:W2:Y:S01]  /*01f0*/  @!P0 LDG.E.EL.128 R12, desc[UR6][R16.64] ;  /* 0x00000006100c8981 */ /* 0x0002a2000c2e1d00 */
[----:B------:R-:W-:Y:S01]  /*0200*/  IMAD R9, R10, 0xc000, R9 ;  /* 0x0000c0000a097824 */ /* 0x000fe200078e0209 */
[----:B------:R-:W-:-:S04]  /*0210*/  CS2R R6, SRZ ;  /* 0x0000000000067805 */ /* 0x000fc8000001ff00 */
[----:B------:R-:W-:-:S05]  /*0220*/  LEA R9, R0, R9, 0xc ;  /* 0x0000000900097211 */ /* 0x000fca00078e60ff */
[----:B------:R-:W-:Y:S01]  /*0230*/  IMAD.WIDE R18, R9, 0x4, R4 ;  /* 0x0000000409127825 */ /* 0x000fe200078e0204 */
[----:B------:R-:W-:-:S06]  /*0240*/  CS2R R4, SRZ ;  /* 0x0000000000047805 */ /* 0x000fcc000001ff00 */
[----:B------:R3:W4:Y:S01]  /*0250*/  @!P0 LDG.E.EL.128 R4, desc[UR6][R18.64] ;  /* 0x0000000612048981 */ /* 0x000722000c2e1d00 */
[----:B------:R-:W5:Y:S01]  /*0260*/  S2UR UR5, SR_CgaCtaId ;  /* 0x00000000000579c3 */ /* 0x000f620000008800 */
[----:B------:R-:W-:Y:S01]  /*0270*/  UMOV UR4, 0x400 ;  /* 0x0000040000047882 */ /* 0x000fe20000000000 */
[----:B-1----:R-:W-:Y:S01]  /*0280*/  LOP3.LUT R17, R11, 0x7f, RZ, 0xc0, !PT ;  /* 0x0000007f0b117812 */ /* 0x002fe200078ec0ff */
[----:B------:R-:W1:Y:S01]  /*0290*/  S2R R9, SR_TID.X ;  /* 0x0000000000097919 */ /* 0x000e620000002100 */
[----:B------:R-:W-:Y:S01]  /*02a0*/  LOP3.LUT R11, R8, 0x7f, R11, 0xf8, !PT ;  /* 0x0000007f080b7812 */ /* 0x000fe200078ef80b */
[----:B-----5:R-:W-:-:S06]  /*02b0*/  UPRMT UR4, UR5, 0x654, UR4 ;  /* 0x0000065405047896 */ /* 0x020fcc0008000004 */
[----:B------:R-:W-:Y:S02]  /*02c0*/  LEA R16, R3, UR4, 0x3 ;  /* 0x0000000403107c11 */ /* 0x000fe4000f8e18ff */
[----:B------:R-:W-:Y:S02]  /*02d0*/  LOP3.LUT R3, R17, 0x80, RZ, 0xfc, !PT ;  /* 0x0000008011037812 */ /* 0x000fe400078efcff */
[----:B-1----:R-:W-:-:S04]  /*02e0*/  LOP3.LUT R9, R9, 0x7f, RZ, 0xc0, !PT ;  /* 0x0000007f09097812 */ /* 0x002fc800078ec0ff */
[----:B---3--:R-:W-:Y:S02]  /*02f0*/  LEA R18, R9, UR4, 0x3 ;  /* 0x0000000409127c11 */ /* 0x008fe4000f8e18ff */
[----:B------:R-:W-:-:S04]  /*0300*/  LOP3.LUT R9, R17, 0x180, RZ, 0xfc, !PT ;  /* 0x0000018011097812 */ /* 0x000fc800078efcff */
[----:B------:R-:W-:Y:S01]  /*0310*/  LEA R9, R9, UR4, 0x3 ;  /* 0x0000000409097c11 */ /* 0x000fe2000f8e18ff */
[----:B------:R-:W-:Y:S01]  /*0320*/  BAR.SYNC.DEFER_BLOCKING 0x0 ;  /* 0x0000000000007b1d */ /* 0x000fe20000010000 */
[C---:B--2---:R-:W-:Y:S01]  /*0330*/  FADD R21, R2.reuse, R12 ;  /* 0x0000000c02157221 */ /* 0x044fe20000000000 */
[C---:B------:R-:W-:Y:S01]  /*0340*/  FADD R13, R2.reuse, R13 ;  /* 0x0000000d020d7221 */ /* 0x040fe20000000000 */
[C---:B------:R-:W-:Y:S01]  /*0350*/  FADD R23, R2.reuse, R14 ;  /* 0x0000000e02177221 */ /* 0x040fe20000000000 */
[----:B------:R-:W-:Y:S01]  /*0360*/  FADD R15, R2, R15 ;  /* 0x0000000f020f7221 */ /* 0x000fe20000000000 */
[----:B------:R-:W-:Y:S01]  /*0370*/  LEA R14, R3, UR4, 0x3 ;  /* 0x00000004030e7c11 */ /* 0x000fe2000f8e18ff */
[----:B------:R-:W-:Y:S01]  /*0380*/  STS [R16], R21 ;  /* 0x0000001510007388 */ /* 0x000fe20000000800 */
[----:B------:R-:W-:-:S03]  /*0390*/  LOP3.LUT R3, R17, 0x100, RZ, 0xfc, !PT ;  /* 0x0000010011037812 */ /* 0x000fc600078efcff */
[----:B------:R-:W-:Y:S01]  /*03a0*/  STS [R16+0x8], R13 ;  /* 0x0000080d10007388 */ /* 0x000fe20000000800 */
[----:B------:R-:W-:-:S03]  /*03b0*/  LEA R20, R3, UR4, 0x3 ;  /* 0x0000000403147c11 */ /* 0x000fc6000f8e18ff */
[----:B------:R1:W-:Y:S04]  /*03c0*/  STS [R16+0x10], R23 ;  /* 0x0000101710007388 */ /* 0x0003e80000000800 */
[----:B------:R-:W-:Y:S01]  /*03d0*/  STS [R16+0x18], R15 ;  /* 0x0000180f10007388 */ /* 0x000fe20000000800 */
[C---:B----4-:R-:W-:Y:S01]  /*03e0*/  FADD R25, R2.reuse, R5 ;  /* 0x0000000502197221 */ /* 0x050fe20000000000 */
[C---:B------:R-:W-:Y:S01]  /*03f0*/  FADD R27, R2.reuse, R6 ;  /* 0x00000006021b7221 */ /* 0x040fe20000000000 */
[C---:B------:R-:W-:Y:S01]  /*0400*/  FADD R29, R2.reuse, R7 ;  /* 0x00000007021d7221 */ /* 0x040fe20000000000 */
[----:B------:R-:W-:Y:S01]  /*0410*/  BAR.SYNC.DEFER_BLOCKING 0x0 ;  /* 0x0000000000007b1d */ /* 0x000fe20000010000 */
[----:B------:R-:W-:Y:S01]  /*0420*/  LOP3.LUT R5, R8, 0x80, R17, 0xfe, !PT ;  /* 0x0000008008057812 */ /* 0x000fe200078efe11 */
[----:B-1----:R-:W-:Y:S01]  /*0430*/  FADD R23, R2, R4 ;  /* 0x0000000402177221 */ /* 0x002fe20000000000 */
[----:B------:R-:W-:-:S05]  /*0440*/  IMAD R7, R11, 0xc, R0 ;  /* 0x0000000c0b077824 */ /* 0x000fca00078e0200 */
[----:B------:R-:W1:Y:S01]  /*0450*/  LDC.64 R2, c[0x0][0x210] ;  /* 0x00008400ff027b82 */ /* 0x000e620000000a00 */
[----:B------:R-:W2:Y:S04]  /*0460*/  LDS R21, [R18] ;  /* 0x0000000012157984 */ /* 0x000ea80000000800 */
[----:B------:R-:W3:Y:S04]  /*0470*/  LDS R19, [R14] ;  /* 0x000000000e137984 */ /* 0x000ee80000000800 */
[----:B------:R-:W4:Y:S04]  /*0480*/  LDS R12, [R20] ;  /* 0x00000000140c7984 */ /* 0x000f280000000800 */
[----:B------:R-:W5:Y:S01]  /*0490*/  LDS R10, [R9] ;  /* 0x00000000090a7984 */ /* 0x000f620000000800 */
[----:B------:R-:W-:Y:S06]  /*04a0*/  BAR.SYNC.DEFER_BLOCKING 0x0 ;  /* 0x0000000000007b1d */ /* 0x000fec0000010000 */
[----:B------:R2:W-:Y:S04]  /*04b0*/  STS [R16], R23 ;  /* 0x0000001710007388 */ /* 0x0005e80000000800 */
[----:B------:R1:W-:Y:S04]  /*04c0*/  STS [R16+0x8], R25 ;  /* 0x0000081910007388 */ /* 0x0003e80000000800 */
[----:B------:R1:W-:Y:S01]  /*04d0*/  STS [R16+0x10], R27 ;  /* 0x0000101b10007388 */ /* 0x0003e20000000800 */
[----:B0-2---:R-:W-:-:S03]  /*04e0*/  IMAD R23, R5, 0xc, R0 ;  /* 0x0000000c05177824 */ /* 0x005fc600078e0200 */
[----:B------:R0:W-:Y:S01]  /*04f0*/  STS [R16+0x18], R29 ;  /* 0x0000181d10007388 */ /* 0x0001e20000000800 */
[--C-:B-1----:R-:W-:Y:S01]  /*0500*/  IMAD.WIDE R4, R7, 0x4, R2.reuse ;  /* 0x0000000407047825 */ /* 0x102fe200078e0202 */
[----:B------:R-:W-:Y:S01]  /*0510*/  LOP3.LUT R25, R11, 0x200, RZ, 0xfc, !PT ;  /* 0x000002000b197812 */ /* 0x000fe200078efcff */
[----:B------:R-:W-:Y:S02]  /*0520*/  BAR.SYNC.DEFER_BLOCKING 0x0 ;  /* 0x0000000000007b1d */ /* 0x000fe40000010000 */
[----:B------:R-:W-:Y:S01]  /*0530*/  IMAD.WIDE R6, R23, 0x4, R2 ;  /* 0x0000000417067825 */ /* 0x000fe200078e0202 */
[----:B------:R-:W-:Y:S02]  /*0540*/  LOP3.LUT R23, R8, 0x100, R17, 0xfe, !PT ;  /* 0x0000010008177812 */ /* 0x000fe400078efe11 */
[----:B------:R-:W-:Y:S01]  /*0550*/  LOP3.LUT R17, R8, 0x180, R17, 0xfe, !PT ;  /* 0x0000018008117812 */ /* 0x000fe200078efe11 */
[--C-:B------:R-:W-:Y:S01]  /*0560*/  IMAD R25, R25, 0xc, R0.reuse ;  /* 0x0000000c19197824 */ /* 0x100fe200078e0200 */
[----:B------:R-:W-:Y:S01]  /*0570*/  LOP3.LUT R27, R11, 0x280, RZ, 0xfc, !PT ;  /* 0x000002800b1b7812 */ /* 0x000fe200078efcff */
[--C-:B------:R-:W-:Y:S01]  /*0580*/  IMAD R23, R23, 0xc, R0.reuse ;  /* 0x0000000c17177824 */ /* 0x100fe200078e0200 */
[----:B0-----:R-:W-:Y:S01]  /*0590*/  LOP3.LUT R29, R11, 0x300, RZ, 0xfc, !PT ;  /* 0x000003000b1d7812 */ /* 0x001fe200078efcff */
[----:B------:R-:W-:-:S02]  /*05a0*/  IMAD R8, R17, 0xc, R0 ;  /* 0x0000000c11087824 */ /* 0x000fc400078e0200 */
[--C-:B------:R-:W-:Y:S02]  /*05b0*/  IMAD R27, R27, 0xc, R0.reuse ;  /* 0x0000000c1b1b7824 */ /* 0x100fe400078e0200 */
[----:B------:R-:W-:Y:S02]  /*05c0*/  IMAD R29, R29, 0xc, R0 ;  /* 0x0000000c1d1d7824 */ /* 0x000fe400078e0200 */
[--C-:B------:R-:W-:Y:S01]  /*05d0*/  IMAD.WIDE R16, R23, 0x4, R2.reuse ;  /* 0x0000000417107825 */ /* 0x100fe200078e0202 */
[----:B------:R-:W0:Y:S04]  /*05e0*/  LDS R15, [R18] ;  /* 0x00000000120f7984 */ /* 0x000e280000000800 */
[----:B------:R-:W1:Y:S04]  /*05f0*/  LDS R14, [R14] ;  /* 0x000000000e0e7984 */ /* 0x000e680000000800 */
[----:B------:R-:W2:Y:S04]  /*0600*/  LDS R13, [R20] ;  /* 0x00000000140d7984 */ /* 0x000ea80000000800 */
[----:B------:R5:W-:Y:S04]  /*0610*/  @!P0 STG.E desc[UR6][R4.64], R21 ;  /* 0x0000001504008986 */ /* 0x000be8000c101906 */
[----:B---3--:R3:W-:Y:S04]  /*0620*/  @!P0 STG.E desc[UR6][R6.64], R19 ;  /* 0x0000001306008986 */ /* 0x0087e8000c101906 */
[----:B----4-:R4:W-:Y:S01]  /*0630*/  @!P0 STG.E desc[UR6][R16.64], R12 ;  /* 0x0000000c10008986 */ /* 0x0109e2000c101906 */
[----:B-----5:R-:W-:-:S04]  /*0640*/  IMAD.WIDE R4, R8, 0x4, R2 ;  /* 0x0000000408047825 */ /* 0x020fc800078e0202 */
[--C-:B---3--:R-:W-:Y:S01]  /*0650*/  IMAD.WIDE R6, R25, 0x4, R2.reuse ;  /* 0x0000000419067825 */ /* 0x108fe200078e0202 */
[----:B------:R4:W-:Y:S03]  /*0660*/  @!P0 STG.E desc[UR6][R4.64], R10 ;  /* 0x0000000a04008986 */ /* 0x0009e6000c101906 */
[----:B------:R-:W-:-:S04]  /*0670*/  IMAD.WIDE R18, R27, 0x4, R2 ;  /* 0x000000041b127825 */ /* 0x000fc800078e0202 */
[----:B------:R-:W-:Y:S01]  /*0680*/  IMAD.WIDE R20, R29, 0x4, R2 ;  /* 0x000000041d147825 */ /* 0x000fe200078e0202 */
[----:B0-----:R4:W-:Y:S04]  /*0690*/  @!P0 STG.E desc[UR6][R6.64], R15 ;  /* 0x0000000f06008986 */ /* 0x0019e8000c101906 */
[----:B-1----:R4:W-:Y:S04]  /*06a0*/  @!P0 STG.E desc[UR6][R18.64], R14 ;  /* 0x0000000e12008986 */ /* 0x0029e8000c101906 */
[----:B--2---:R4:W-:Y:S01]  /*06b0*/  @!P0 STG.E desc[UR6][R20.64], R13 ;  /* 0x0000000d14008986 */ /* 0x0049e2000c101906 */
[----:B------:R-:W-:Y:S05]  /*06c0*/  @P0 EXIT ;  /* 0x000000000000094d */ /* 0x000fea0003800000 */
[----:B------:R-:W0:Y:S01]  /*06d0*/  LDS R9, [R9] ;  /* 0x0000000009097984 */ /* 0x000e220000000800 */
[----:B------:R-:W-:-:S05]  /*06e0*/  LOP3.LUT R11, R11, 0x380, RZ, 0xfc, !PT ;  /* 0x000003800b0b7812 */ /* 0x000fca00078efcff */
[----:B------:R-:W-:-:S04]  /*06f0*/  IMAD R11, R11, 0xc, R0 ;  /* 0x0000000c0b0b7824 */ /* 0x000fc800078e0200 */
[----:B------:R-:W-:-:S05]  /*0700*/  IMAD.WIDE R2, R11, 0x4, R2 ;  /* 0x000000040b027825 */ /* 0x000fca00078e0202 */
[----:B0-----:R-:W-:Y:S01]  /*0710*/  STG.E desc[UR6][R2.64], R9 ;  /* 0x0000000902007986 */ /* 0x001fe2000c101906 */
[----:B------:R-:W-:Y:S05]  /*0720*/  EXIT ;  /* 0x000000000000794d */ /* 0x000fea0003800000 */
.L_x_0:
[----:B------:R-:W-:-:S00]  /*0730*/  BRA `(.L_x_0) ;  /* 0xfffffffc00fc7947 */ /* 0x000fc0000383ffff */
[----:B------:R-:W-:-:S00]  /*0740*/  NOP ;  /* 0x0000000000007918 */ /* 0x000fc00000000000 */
        /* <DEDUP_REMOVED lines=11> */
.L_x_1:


//--------------------- .nv.shared.triton_poi_fused_clone_view_1 --------------------------
	.section	.nv.shared.triton_poi_fused_clone_view_1,"aw",@nobits
	.sectionflags	@""
	.align	16
	.zero		1024


//--------------------- .nv.constant0.triton_poi_fused_clone_view_1 --------------------------
	.section	.nv.constant0.triton_poi_fused_clone_view_1,"a",@progbits
	.sectionflags	@""
	.align	4
.nv.constant0.triton_poi_fused_clone_view_1:
	.zero		560
